	.headerflags	@"EF_CUDA_TEXMODE_UNIFIED EF_CUDA_64BIT_ADDRESS EF_CUDA_ACCELERATORS EF_CUDA_SM90 EF_CUDA_VIRTUAL_SM(EF_CUDA_SM90)"
	.elftype	@"ET_EXEC"


//--------------------- .nv.info                  --------------------------
	.section	.nv.info,"",@"SHT_CUDA_INFO"
	.align	4


	//----- nvinfo : EIATTR_REGCOUNT
	.align		4
        /*0000*/ 	.byte	0x04, 0x2f
        /*0002*/ 	.short	(.L_3 - .L_2)
	.align		4
.L_2:
        /*0004*/ 	.word	index@(triton_poi_fused__native_batch_norm_legit_no_training_hardtanh_16)
        /*0008*/ 	.word	0x00000010


	//----- nvinfo : EIATTR_MIN_STACK_SIZE
	.align		4
.L_3:
        /*000c*/ 	.byte	0x04, 0x12
        /*000e*/ 	.short	(.L_5 - .L_4)
	.align		4
.L_4:
        /*0010*/ 	.word	index@(triton_poi_fused__native_batch_norm_legit_no_training_hardtanh_16)
        /*0014*/ 	.word	0x00000000


	//----- nvinfo : EIATTR_FRAME_SIZE
	.align		4
.L_5:
        /*0018*/ 	.byte	0x04, 0x11
        /*001a*/ 	.short	(.L_7 - .L_6)
	.align		4
.L_6:
        /*001c*/ 	.word	index@(triton_poi_fused__native_batch_norm_legit_no_training_hardtanh_16)
        /*0020*/ 	.word	0x00000000


	//----- nvinfo : EIATTR_MIN_STACK_SIZE
	.align		4
.L_7:
        /*0024*/ 	.byte	0x04, 0x12
        /*0026*/ 	.short	(.L_9 - .L_8)
	.align		4
.L_8:
        /*0028*/ 	.word	index@(triton_poi_fused__native_batch_norm_legit_no_training_hardtanh_16)
        /*002c*/ 	.word	0x00000000
.L_9:


//--------------------- .nv.info.triton_poi_fused__native_batch_norm_legit_no_training_hardtanh_16 --------------------------
	.section	.nv.info.triton_poi_fused__native_batch_norm_legit_no_training_hardtanh_16,"",@"SHT_CUDA_INFO"
	.sectionflags	@""
	.align	4


	//----- nvinfo : EIATTR_CUDA_API_VERSION
	.align		4
        /*0000*/ 	.byte	0x04, 0x37
        /*0002*/ 	.short	(.L_11 - .L_10)
.L_10:
        /*0004*/ 	.word	0x0000007c


	//----- nvinfo : EIATTR_KPARAM_INFO
	.align		4
.L_11:
        /*0008*/ 	.byte	0x04, 0x17
        /*000a*/ 	.short	(.L_13 - .L_12)
.L_12:
        /*000c*/ 	.word	0x00000000
        /*0010*/ 	.short	0x0006
        /*0012*/ 	.short	0x0030
        /*0014*/ 	.byte	0x00, 0xf0, 0x11, 0x00


	//----- nvinfo : EIATTR_KPARAM_INFO
	.align		4
.L_13:
        /*0018*/ 	.byte	0x04, 0x17
        /*001a*/ 	.short	(.L_15 - .L_14)
.L_14:
        /*001c*/ 	.word	0x00000000
        /*0020*/ 	.short	0x0005
        /*0022*/ 	.short	0x0028
        /*0024*/ 	.byte	0x00, 0xf4, 0x21, 0x00


	//----- nvinfo : EIATTR_KPARAM_INFO
	.align		4
.L_15:
        /*0028*/ 	.byte	0x04, 0x17
        /*002a*/ 	.short	(.L_17 - .L_16)
.L_16:
        /*002c*/ 	.word	0x00000000
        /*0030*/ 	.short	0x0004
        /*0032*/ 	.short	0x0020
        /*0034*/ 	.byte	0x00, 0xf4, 0x21, 0x00


	//----- nvinfo : EIATTR_KPARAM_INFO
	.align		4
.L_17:
        /*0038*/ 	.byte	0x04, 0x17
        /*003a*/ 	.short	(.L_19 - .L_18)
.L_18:
        /*003c*/ 	.word	0x00000000
        /*0040*/ 	.short	0x0003
        /*0042*/ 	.short	0x0018
        /*0044*/ 	.byte	0x00, 0xf4, 0x21, 0x00


	//----- nvinfo : EIATTR_KPARAM_INFO
	.align		4
.L_19:
        /*0048*/ 	.byte	0x04, 0x17
        /*004a*/ 	.short	(.L_21 - .L_20)
.L_20:
        /*004c*/ 	.word	0x00000000
        /*0050*/ 	.short	0x0002
        /*0052*/ 	.short	0x0010
        /*0054*/ 	.byte	0x00, 0xf4, 0x21, 0x00


	//----- nvinfo : EIATTR_KPARAM_INFO
	.align		4
.L_21:
        /*0058*/ 	.byte	0x04, 0x17
        /*005a*/ 	.short	(.L_23 - .L_22)
.L_22:
        /*005c*/ 	.word	0x00000000
        /*0060*/ 	.short	0x0001
        /*0062*/ 	.short	0x0008
        /*0064*/ 	.byte	0x00, 0xf4, 0x21, 0x00


	//----- nvinfo : EIATTR_KPARAM_INFO
	.align		4
.L_23:
        /*0068*/ 	.byte	0x04, 0x17
        /*006a*/ 	.short	(.L_25 - .L_24)
.L_24:
        /*006c*/ 	.word	0x00000000
        /*0070*/ 	.short	0x0000
        /*0072*/ 	.short	0x0000
        /*0074*/ 	.byte	0x00, 0xf4, 0x21, 0x00


	//----- nvinfo : EIATTR_SPARSE_MMA_MASK
	.align		4
.L_25:
        /*0078*/ 	.byte	0x03, 0x50
        /*007a*/ 	.short	0x0000


	//----- nvinfo : EIATTR_MAXREG_COUNT
	.align		4
        /*007c*/ 	.byte	0x03, 0x1b
        /*007e*/ 	.short	0x00ff


	//----- nvinfo : EIATTR_EXIT_INSTR_OFFSETS
	.align		4
        /*0080*/ 	.byte	0x04, 0x1c
        /*0082*/ 	.short	(.L_27 - .L_26)


	//   ....[0]....
.L_26:
        /*0084*/ 	.word	0x00000430


	//----- nvinfo : EIATTR_REQNTID
	.align		4
.L_27:
        /*0088*/ 	.byte	0x04, 0x10
        /*008a*/ 	.short	(.L_29 - .L_28)
.L_28:
        /*008c*/ 	.word	0x00000080
        /*0090*/ 	.word	0x00000001
        /*0094*/ 	.word	0x00000001


	//----- nvinfo : EIATTR_CBANK_PARAM_SIZE
	.align		4
.L_29:
        /*0098*/ 	.byte	0x03, 0x19
        /*009a*/ 	.short	0x0034


	//----- nvinfo : EIATTR_PARAM_CBANK
	.align		4
        /*009c*/ 	.byte	0x04, 0x0a
        /*009e*/ 	.short	(.L_31 - .L_30)
	.align		4
.L_30:
        /*00a0*/ 	.word	index@(.nv.constant0.triton_poi_fused__native_batch_norm_legit_no_training_hardtanh_16)
        /*00a4*/ 	.short	0x0210
        /*00a6*/ 	.short	0x0034


	//----- nvinfo : EIATTR_SW_WAR
	.align		4
.L_31:
        /*00a8*/ 	.byte	0x04, 0x36
        /*00aa*/ 	.short	(.L_33 - .L_32)
.L_32:
        /*00ac*/ 	.word	0x00000008
.L_33:


//--------------------- .nv.callgraph             --------------------------
	.section	.nv.callgraph,"",@"SHT_CUDA_CALLGRAPH"
	.align	4
	.sectionentsize	8
	.align		4
        /*0000*/ 	.word	0x00000000
	.align		4
        /*0004*/ 	.word	0xffffffff
	.align		4
        /*0008*/ 	.word	0x00000000
	.align		4
        /*000c*/ 	.word	0xfffffffe
	.align		4
        /*0010*/ 	.word	0x00000000
	.align		4
        /*0014*/ 	.word	0xfffffffd
	.align		4
        /*0018*/ 	.word	0x00000000
	.align		4
        /*001c*/ 	.word	0xfffffffc


//--------------------- .nv.constant4             --------------------------
	.section	.nv.constant4,"a",@progbits
	.align	8
	.align		8
.nv.constant4:
        /*0000*/ 	.dword	_$_str
	.align		8
        /*0008*/ 	.dword	_$_str_$_2


//--------------------- .text.triton_poi_fused__native_batch_norm_legit_no_training_hardtanh_16 --------------------------
	.section	.text.triton_poi_fused__native_batch_norm_legit_no_training_hardtanh_16,"ax",@progbits
	.align	128
        .global         triton_poi_fused__native_batch_norm_legit_no_training_hardtanh_16
        .type           triton_poi_fused__native_batch_norm_legit_no_training_hardtanh_16,@function
        .size           triton_poi_fused__native_batch_norm_legit_no_training_hardtanh_16,(.L_x_1 - triton_poi_fused__native_batch_norm_legit_no_training_hardtanh_16)
        .other          triton_poi_fused__native_batch_norm_legit_no_training_hardtanh_16,@"STO_CUDA_ENTRY STV_DEFAULT"
triton_poi_fused__native_batch_norm_legit_no_training_hardtanh_16:
.text.triton_poi_fused__native_batch_norm_legit_no_training_hardtanh_16:
[----:B------:R-:W-:Y:S01]  /*0000*/  LDC R1, c[0x0][0x28] ;  /* 0x00000a00ff017b82 */ /* 0x000fe20000000800 */
[----:B------:R-:W1:Y:S07]  /*0010*/  S2R R0, SR_TID.X ;  /* 0x0000000000007919 */ /* 0x000e6e0000002100 */
[----:B------:R-:W2:Y:S01]  /*0020*/  LDC.64 R2, c[0x0][0x220] ;  /* 0x00008800ff027b82 */ /* 0x000ea20000000a00 */
[----:B------:R-:W-:Y:S01]  /*0030*/  ULDC.64 UR4, c[0x0][0x208] ;  /* 0x0000820000047ab9 */ /* 0x000fe20000000a00 */
[----:B------:R-:W3:Y:S06]  /*0040*/  S2R R7, SR_CTAID.X ;  /* 0x0000000000077919 */ /* 0x000eec0000002500 */
[----:B------:R-:W4:Y:S08]  /*0050*/  LDC.64 R8, c[0x0][0x228] ;  /* 0x00008a00ff087b82 */ /* 0x000f300000000a00 */
[----:B------:R-:W5:Y:S01]  /*0060*/  LDC.64 R10, c[0x0][0x230] ;  /* 0x00008c00ff0a7b82 */ /* 0x000f620000000a00 */
[----:B-1----:R-:W-:-:S02]  /*0070*/  SHF.L.U32 R0, R0, 0x1, RZ ;  /* 0x0000000100007819 */ /* 0x002fc400000006ff */
[----:B---3--:R-:W-:Y:S02]  /*0080*/  SHF.R.S32.HI R5, RZ, 0x17, R7 ;  /* 0x00000017ff057819 */ /* 0x008fe40000011407 */
[----:B------:R-:W-:Y:S02]  /*0090*/  LOP3.LUT R0, R0, 0xfe, RZ, 0xc0, !PT ;  /* 0x000000fe00007812 */ /* 0x000fe400078ec0ff */
[----:B------:R-:W-:Y:S02]  /*00a0*/  SGXT R5, R5, 0x1 ;  /* 0x000000010505781a */ /* 0x000fe40000000200 */
[----:B------:R-:W-:Y:S02]  /*00b0*/  LEA R0, R7, R0, 0x8 ;  /* 0x0000000007007211 */ /* 0x000fe400078e40ff */
[----:B------:R-:W1:Y:S02]  /*00c0*/  LDC.64 R6, c[0x0][0x218] ;  /* 0x00008600ff067b82 */ /* 0x000e640000000a00 */
[----:B------:R-:W-:-:S04]  /*00d0*/  LEA.HI R5, R5, R0, RZ, 0x8 ;  /* 0x0000000005057211 */ /* 0x000fc800078f40ff */
[----:B------:R-:W-:-:S04]  /*00e0*/  LOP3.LUT R5, R5, 0xffffff00, RZ, 0xc0, !PT ;  /* 0xffffff0005057812 */ /* 0x000fc800078ec0ff */
[----:B------:R-:W-:Y:S02]  /*00f0*/  IADD3 R13, R0, -R5, RZ ;  /* 0x80000005000d7210 */ /* 0x000fe40007ffe0ff */
[----:B------:R-:W3:Y:S03]  /*0100*/  LDC.64 R4, c[0x0][0x210] ;  /* 0x00008400ff047b82 */ /* 0x000ee60000000a00 */
[----:B--2---:R-:W-:-:S06]  /*0110*/  IMAD.WIDE R2, R13, 0x4, R2 ;  /* 0x000000040d027825 */ /* 0x004fcc00078e0202 */
[----:B------:R-:W2:Y:S01]  /*0120*/  LDG.E.EL.64 R2, desc[UR4][R2.64] ;  /* 0x0000000402027981 */ /* 0x000ea2000c2e1b00 */
[----:B-1----:R-:W-:-:S04]  /*0130*/  IMAD.WIDE R6, R13, 0x4, R6 ;  /* 0x000000040d067825 */ /* 0x002fc800078e0206 */
[C---:B----4-:R-:W-:Y:S02]  /*0140*/  IMAD.WIDE R8, R13.reuse, 0x4, R8 ;  /* 0x000000040d087825 */ /* 0x050fe400078e0208 */
[----:B------:R-:W4:Y:S02]  /*0150*/  LDG.E.EL.64 R6, desc[UR4][R6.64] ;  /* 0x0000000406067981 */ /* 0x000f24000c2e1b00 */
[----:B-----5:R-:W-:Y:S02]  /*0160*/  IMAD.WIDE R10, R13, 0x4, R10 ;  /* 0x000000040d0a7825 */ /* 0x020fe400078e020a */
[----:B------:R-:W5:Y:S02]  /*0170*/  LDG.E.EL.64 R8, desc[UR4][R8.64] ;  /* 0x0000000408087981 */ /* 0x000f64000c2e1b00 */
[----:B---3--:R-:W-:Y:S02]  /*0180*/  IMAD.WIDE R4, R0, 0x4, R4 ;  /* 0x0000000400047825 */ /* 0x008fe400078e0204 */
[----:B------:R-:W5:Y:S04]  /*0190*/  LDG.E.EL.64 R10, desc[UR4][R10.64] ;  /* 0x000000040a0a7981 */ /* 0x000f68000c2e1b00 */
[----:B------:R-:W4:Y:S01]  /*01a0*/  LDG.E.64 R4, desc[UR4][R4.64] ;  /* 0x0000000404047981 */ /* 0x000f22000c1e1b00 */
[----:B--2---:R-:W-:Y:S01]  /*01b0*/  FADD R2, R2, 9.9999997473787516356e-06 ;  /* 0x3727c5ac02027421 */ /* 0x004fe20000000000 */
[----:B------:R-:W-:-:S03]  /*01c0*/  FADD R3, R3, 9.9999997473787516356e-06 ;  /* 0x3727c5ac03037421 */ /* 0x000fc60000000000 */
[----:B------:R-:W1:Y:S08]  /*01d0*/  MUFU.SQRT R12, R2 ;  /* 0x00000002000c7308 */ /* 0x000e700000002000 */
[----:B------:R-:W2:Y:S01]  /*01e0*/  MUFU.SQRT R13, R3 ;  /* 0x00000003000d7308 */ /* 0x000ea20000002000 */
[C---:B-1----:R-:W-:Y:S02]  /*01f0*/  FSETP.GT.AND P0, PT, R12.reuse, 8.50705917302346158658e+37, PT ;  /* 0x7e8000000c00780b */ /* 0x042fe40003f04000 */
[----:B------:R-:W-:-:S02]  /*0200*/  FSETP.GEU.AND P2, PT, R12, 1.175494350822287508e-38, PT ;  /* 0x008000000c00780b */ /* 0x000fc40003f4e000 */
[C---:B--2---:R-:W-:Y:S02]  /*0210*/  FSETP.GT.AND P1, PT, R13.reuse, 8.50705917302346158658e+37, PT ;  /* 0x7e8000000d00780b */ /* 0x044fe40003f24000 */
[----:B------:R-:W-:-:S07]  /*0220*/  FSETP.GEU.AND P3, PT, R13, 1.175494350822287508e-38, PT ;  /* 0x008000000d00780b */ /* 0x000fce0003f6e000 */
[----:B------:R-:W-:Y:S01]  /*0230*/  @P0 FMUL R12, R12, 0.25 ;  /* 0x3e8000000c0c0820 */ /* 0x000fe20000400000 */
[----:B------:R-:W-:-:S03]  /*0240*/  HFMA2.MMA R2, -RZ, RZ, 1.625, 0 ;  /* 0x3e800000ff027435 */ /* 0x000fc600000001ff */
[----:B------:R-:W-:Y:S01]  /*0250*/  @!P2 FMUL R12, R12, 16777216 ;  /* 0x4b8000000c0ca820 */ /* 0x000fe20000400000 */
[----:B------:R-:W-:-:S04]  /*0260*/  @P1 FMUL R13, R13, 0.25 ;  /* 0x3e8000000d0d1820 */ /* 0x000fc80000400000 */
[----:B------:R-:W-:Y:S01]  /*0270*/  @!P3 FMUL R13, R13, 16777216 ;  /* 0x4b8000000d0db820 */ /* 0x000fe20000400000 */
[----:B------:R-:W1:Y:S01]  /*0280*/  MUFU.RCP R12, R12 ;  /* 0x0000000c000c7308 */ /* 0x000e620000001000 */
[----:B------:R-:W-:-:S07]  /*0290*/  FSEL R3, R2, 1, P0 ;  /* 0x3f80000002037808 */ /* 0x000fce0000000000 */
[----:B------:R-:W2:Y:S01]  /*02a0*/  MUFU.RCP R13, R13 ;  /* 0x0000000d000d7308 */ /* 0x000ea20000001000 */
[----:B------:R-:W-:Y:S01]  /*02b0*/  FSEL R2, R2, 1, P1 ;  /* 0x3f80000002027808 */ /* 0x000fe20000800000 */
[----:B------:R-:W-:Y:S01]  /*02c0*/  @!P2 FMUL R3, R3, 16777216 ;  /* 0x4b8000000303a820 */ /* 0x000fe20000400000 */
[----:B----4-:R-:W-:-:S03]  /*02d0*/  FADD R4, R4, -R6 ;  /* 0x8000000604047221 */ /* 0x010fc60000000000 */
[----:B------:R-:W-:Y:S01]  /*02e0*/  @!P3 FMUL R2, R2, 16777216 ;  /* 0x4b8000000202b820 */ /* 0x000fe20000400000 */
[----:B-1----:R-:W-:Y:S01]  /*02f0*/  FMUL R3, R12, R3 ;  /* 0x000000030c037220 */ /* 0x002fe20000400000 */
[----:B------:R-:W-:-:S03]  /*0300*/  FADD R5, R5, -R7 ;  /* 0x8000000705057221 */ /* 0x000fc60000000000 */
[----:B------:R-:W-:Y:S01]  /*0310*/  FMUL R7, R4, R3 ;  /* 0x0000000304077220 */ /* 0x000fe20000400000 */
[----:B--2---:R-:W-:-:S03]  /*0320*/  FMUL R2, R13, R2 ;  /* 0x000000020d027220 */ /* 0x004fc60000400000 */
[----:B-----5:R-:W-:Y:S01]  /*0330*/  FFMA R7, R8, R7, R10 ;  /* 0x0000000708077223 */ /* 0x020fe2000000000a */
[----:B------:R-:W-:Y:S02]  /*0340*/  FMUL R4, R5, R2 ;  /* 0x0000000205047220 */ /* 0x000fe40000400000 */
[----:B------:R-:W1:Y:S02]  /*0350*/  LDC.64 R2, c[0x0][0x238] ;  /* 0x00008e00ff027b82 */ /* 0x000e640000000a00 */
[----:B------:R-:W-:Y:S01]  /*0360*/  FFMA R4, R9, R4, R11 ;  /* 0x0000000409047223 */ /* 0x000fe2000000000b */
[----:B------:R-:W-:-:S04]  /*0370*/  FSETP.GTU.AND P0, PT, R7, RZ, PT ;  /* 0x000000ff0700720b */ /* 0x000fc80003f0c000 */
[C---:B------:R-:W-:Y:S02]  /*0380*/  FSETP.GTU.AND P1, PT, R4.reuse, RZ, PT ;  /* 0x000000ff0400720b */ /* 0x040fe40003f2c000 */
[----:B------:R-:W-:Y:S02]  /*0390*/  FSEL R6, R7, RZ, P0 ;  /* 0x000000ff07067208 */ /* 0x000fe40000000000 */
[----:B------:R-:W-:Y:S02]  /*03a0*/  FSEL R7, R4, RZ, P1 ;  /* 0x000000ff04077208 */ /* 0x000fe40000800000 */
[C---:B------:R-:W-:Y:S02]  /*03b0*/  FSETP.GEU.AND P2, PT, R6.reuse, 6, PT ;  /* 0x40c000000600780b */ /* 0x040fe40003f4e000 */
[----:B------:R-:W-:Y:S02]  /*03c0*/  FSETP.GEU.AND P3, PT, R7, 6, PT ;  /* 0x40c000000700780b */ /* 0x000fe40003f6e000 */
[----:B------:R-:W-:-:S02]  /*03d0*/  FSETP.NAN.AND P0, PT, R6, R6, PT ;  /* 0x000000060600720b */ /* 0x000fc40003f08000 */
[----:B------:R-:W-:Y:S01]  /*03e0*/  FSETP.NAN.AND P1, PT, R7, R7, PT ;  /* 0x000000070700720b */ /* 0x000fe20003f28000 */
[----:B-1----:R-:W-:-:S06]  /*03f0*/  IMAD.WIDE R2, R0, 0x4, R2 ;  /* 0x0000000400027825 */ /* 0x002fcc00078e0202 */
[----:B------:R-:W-:Y:S02]  /*0400*/  @P2 SEL R6, R6, 0x40c00000, P0 ;  /* 0x40c0000006062807 */ /* 0x000fe40000000000 */
[----:B------:R-:W-:-:S05]  /*0410*/  @P3 SEL R7, R7, 0x40c00000, P1 ;  /* 0x40c0000007073807 */ /* 0x000fca0000800000 */
[----:B------:R-:W-:Y:S01]  /*0420*/  STG.E.64 desc[UR4][R2.64], R6 ;  /* 0x0000000602007986 */ /* 0x000fe2000c101b04 */
[----:B------:R-:W-:Y:S05]  /*0430*/  EXIT ;  /* 0x000000000000794d */ /* 0x000fea0003800000 */
.L_x_0:
[----:B------:R-:W-:-:S00]  /*0440*/  BRA `(.L_x_0) ;  /* 0xfffffffc00fc7947 */ /* 0x000fc0000383ffff */
[----:B------:R-:W-:-:S00]  /*0450*/  NOP ;  /* 0x0000000000007918 */ /* 0x000fc00000000000 */
        /* <DEDUP_REMOVED lines=10> */
.L_x_1:


//--------------------- .nv.global.init           --------------------------
	.section	.nv.global.init,"aw",@progbits
.nv.global.init:
	.type		_$_str,@object
	.size		_$_str,(_$_str_$_2 - _$_str)
_$_str:
        /*0000*/ 	.byte	0x5f, 0x5f, 0x43, 0x55, 0x44, 0x41, 0x5f, 0x46, 0x54, 0x5a, 0x00
	.type		_$_str_$_2,@object
	.size		_$_str_$_2,(.L_1 - _$_str_$_2)
_$_str_$_2:
        /*000b*/ 	.byte	0x5f, 0x5f, 0x43, 0x55, 0x44, 0x41, 0x5f, 0x50, 0x52, 0x45, 0x43, 0x5f, 0x53, 0x51, 0x52, 0x54
        /*001b*/ 	.byte	0x00
.L_1:


//--------------------- .nv.constant0.triton_poi_fused__native_batch_norm_legit_no_training_hardtanh_16 --------------------------
	.section	.nv.constant0.triton_poi_fused__native_batch_norm_legit_no_training_hardtanh_16,"a",@progbits
	.sectionflags	@""
	.align	4
.nv.constant0.triton_poi_fused__native_batch_norm_legit_no_training_hardtanh_16:
	.zero		580
